//
// Generated by NVIDIA NVVM Compiler
//
// Compiler Build ID: CL-32688072
// Cuda compilation tools, release 12.1, V12.1.105
// Based on NVVM 7.0.1
//

.version 8.1
.target sm_86
.address_size 64

	// .globl	_Z19regbank_test_kernel6float4Pf

.visible .entry _Z19regbank_test_kernel6float4Pf(
	.param .align 16 .b8 _Z19regbank_test_kernel6float4Pf_param_0[16],
	.param .u64 _Z19regbank_test_kernel6float4Pf_param_1
)
{
	.reg .pred 	%p<2>;
	.reg .f32 	%f<14>;
	.reg .b32 	%r<2>;
	.reg .b64 	%rd<5>;


	ld.param.u64 	%rd1, [_Z19regbank_test_kernel6float4Pf_param_1];
	ld.param.f32 	%f2, [_Z19regbank_test_kernel6float4Pf_param_0+4];
	ld.param.f32 	%f3, [_Z19regbank_test_kernel6float4Pf_param_0+8];
	ld.param.f32 	%f4, [_Z19regbank_test_kernel6float4Pf_param_0];
	fma.rn.f32 	%f5, %f4, %f3, %f2;
	fma.rn.f32 	%f6, %f5, %f3, %f2;
	fma.rn.f32 	%f7, %f6, %f3, %f2;
	fma.rn.f32 	%f8, %f7, %f3, %f2;
	fma.rn.f32 	%f9, %f8, %f3, %f2;
	fma.rn.f32 	%f10, %f9, %f3, %f2;
	fma.rn.f32 	%f11, %f10, %f3, %f2;
	fma.rn.f32 	%f12, %f11, %f3, %f2;
	fma.rn.f32 	%f13, %f12, %f3, %f2;
	fma.rn.f32 	%f1, %f13, %f3, %f2;
	setp.neu.f32 	%p1, %f1, 0f00000000;
	@%p1 bra 	$L__BB0_2;

	mov.u32 	%r1, %tid.x;
	cvta.to.global.u64 	%rd2, %rd1;
	mul.wide.s32 	%rd3, %r1, 4;
	add.s64 	%rd4, %rd2, %rd3;
	st.global.f32 	[%rd4], %f1;

$L__BB0_2:
	ret;

}



// ===== COMPILED SASS (sm_100) =====

	.target	sm_100

	.elftype	@"ET_EXEC"


//--------------------- .note.nv.tkinfo           --------------------------
	.section	.note.nv.tkinfo,"",@"SHT_NOTE"
	.sectionflags	@"SHF_NOTE_NV_TKINFO"
	.tkinfo
        /*0018*/ 	.word	0x00000002
        /*0030*/ 	.string	""
        /*0030*/ 	.string	"ptxas"
        /*0030*/ 	.string	"Cuda compilation tools, release 13.0, V13.0.88"
        /*0030*/ 	.string	"Build cuda_13.0.r13.0/compiler.36424714_0"
        /*0030*/ 	.string	"-arch sm_100 "



//--------------------- .note.nv.cuinfo           --------------------------
	.section	.note.nv.cuinfo,"",@"SHT_NOTE"
	.sectionflags	@"SHF_NOTE_NV_CUINFO"
        /*0018*/ 	.short	0x0002
        /*001a*/ 	.short	0x0056
        /*001c*/ 	.short	0x0082
	.zero		2


//--------------------- .nv.info                  --------------------------
	.section	.nv.info,"",@"SHT_CUDA_INFO"
	.align	4


	//----- nvinfo : EIATTR_REGCOUNT
	.align		4
        /*0000*/ 	.byte	0x04, 0x2f
        /*0002*/ 	.short	(.L_1 - .L_0)
	.align		4
.L_0:
        /*0004*/ 	.word	index@(_Z19regbank_test_kernel6float4Pf)
        /*0008*/ 	.word	0x0000000a


	//----- nvinfo : EIATTR_FRAME_SIZE
	.align		4
.L_1:
        /*000c*/ 	.byte	0x04, 0x11
        /*000e*/ 	.short	(.L_3 - .L_2)
	.align		4
.L_2:
        /*0010*/ 	.word	index@(_Z19regbank_test_kernel6float4Pf)
        /*0014*/ 	.word	0x00000000


	//----- nvinfo : EIATTR_MIN_STACK_SIZE
	.align		4
.L_3:
        /*0018*/ 	.byte	0x04, 0x12
        /*001a*/ 	.short	(.L_5 - .L_4)
	.align		4
.L_4:
        /*001c*/ 	.word	index@(_Z19regbank_test_kernel6float4Pf)
        /*0020*/ 	.word	0x00000000
.L_5:


//--------------------- .nv.compat                --------------------------
	.section	.nv.compat,"",@"SHT_CUDA_COMPAT_INFO"
	.align	4
        /*0000*/ 	.byte	0x02, 0x09, 0x00, 0x00, 0x02, 0x02, 0x01, 0x00, 0x02, 0x05, 0x05, 0x00, 0x03, 0x07, 0x01, 0x01
        /*0010*/ 	.byte	0x02, 0x03, 0x00, 0x00, 0x02, 0x06, 0x01, 0x00, 0x04, 0x0b, 0x08, 0x00, 0x09, 0x00, 0x00, 0x00
        /*0020*/ 	.byte	0x00, 0x00, 0x00, 0x00


//--------------------- .nv.info._Z19regbank_test_kernel6float4Pf --------------------------
	.section	.nv.info._Z19regbank_test_kernel6float4Pf,"",@"SHT_CUDA_INFO"
	.sectionflags	@""
	.align	4


	//----- nvinfo : EIATTR_CUDA_API_VERSION
	.align		4
        /*0000*/ 	.byte	0x04, 0x37
        /*0002*/ 	.short	(.L_7 - .L_6)
.L_6:
        /*0004*/ 	.word	0x00000082


	//----- nvinfo : EIATTR_KPARAM_INFO
	.align		4
.L_7:
        /*0008*/ 	.byte	0x04, 0x17
        /*000a*/ 	.short	(.L_9 - .L_8)
.L_8:
        /*000c*/ 	.word	0x00000000
        /*0010*/ 	.short	0x0001
        /*0012*/ 	.short	0x0010
        /*0014*/ 	.byte	0x00, 0xf0, 0x21, 0x00


	//----- nvinfo : EIATTR_KPARAM_INFO
	.align		4
.L_9:
        /*0018*/ 	.byte	0x04, 0x17
        /*001a*/ 	.short	(.L_11 - .L_10)
.L_10:
        /*001c*/ 	.word	0x00000000
        /*0020*/ 	.short	0x0000
        /*0022*/ 	.short	0x0000
        /*0024*/ 	.byte	0x00, 0xf0, 0x41, 0x00


	//----- nvinfo : EIATTR_SPARSE_MMA_MASK
	.align		4
.L_11:
        /*0028*/ 	.byte	0x03, 0x50
        /*002a*/ 	.short	0x0000


	//----- nvinfo : EIATTR_MAXREG_COUNT
	.align		4
        /*002c*/ 	.byte	0x03, 0x1b
        /*002e*/ 	.short	0x00ff


	//----- nvinfo : EIATTR_MERCURY_ISA_VERSION
	.align		4
        /*0030*/ 	.byte	0x03, 0x5f
        /*0032*/ 	.short	0x0101


	//----- nvinfo : EIATTR_VRC_CTA_INIT_COUNT
	.align		4
        /*0034*/ 	.byte	0x02, 0x4a
	.zero		1
	.zero		1


	//----- nvinfo : EIATTR_EXIT_INSTR_OFFSETS
	.align		4
        /*0038*/ 	.byte	0x04, 0x1c
        /*003a*/ 	.short	(.L_13 - .L_12)


	//   ....[0]....
.L_12:
        /*003c*/ 	.word	0x000000e0


	//   ....[1]....
        /*0040*/ 	.word	0x00000140


	//----- nvinfo : EIATTR_CBANK_PARAM_SIZE
	.align		4
.L_13:
        /*0044*/ 	.byte	0x03, 0x19
        /*0046*/ 	.short	0x0018


	//----- nvinfo : EIATTR_PARAM_CBANK
	.align		4
        /*0048*/ 	.byte	0x04, 0x0a
        /*004a*/ 	.short	(.L_15 - .L_14)
	.align		4
.L_14:
        /*004c*/ 	.word	index@(.nv.constant0._Z19regbank_test_kernel6float4Pf)
        /*0050*/ 	.short	0x0380
        /*0052*/ 	.short	0x0018


	//----- nvinfo : EIATTR_SW_WAR
	.align		4
.L_15:
        /*0054*/ 	.byte	0x04, 0x36
        /*0056*/ 	.short	(.L_17 - .L_16)
.L_16:
        /*0058*/ 	.word	0x00000008
.L_17:


//--------------------- .nv.callgraph             --------------------------
	.section	.nv.callgraph,"",@"SHT_CUDA_CALLGRAPH"
	.align	4
	.sectionentsize	8
	.align		4
        /*0000*/ 	.word	0x00000000
	.align		4
        /*0004*/ 	.word	0xffffffff
	.align		4
        /*0008*/ 	.word	0x00000000
	.align		4
        /*000c*/ 	.word	0xfffffffe
	.align		4
        /*0010*/ 	.word	0x00000000
	.align		4
        /*0014*/ 	.word	0xfffffffd
	.align		4
        /*0018*/ 	.word	0x00000000
	.align		4
        /*001c*/ 	.word	0xfffffffc


//--------------------- .text._Z19regbank_test_kernel6float4Pf --------------------------
	.section	.text._Z19regbank_test_kernel6float4Pf,"ax",@progbits
	.align	128
        .global         _Z19regbank_test_kernel6float4Pf
        .type           _Z19regbank_test_kernel6float4Pf,@function
        .size           _Z19regbank_test_kernel6float4Pf,(.L_x_1 - _Z19regbank_test_kernel6float4Pf)
        .other          _Z19regbank_test_kernel6float4Pf,@"STO_CUDA_ENTRY STV_DEFAULT"
_Z19regbank_test_kernel6float4Pf:
.text._Z19regbank_test_kernel6float4Pf:
[----:B------:R-:W-:Y:S08]  /*0000*/  LDC R1, c[0x0][0x37c] ;  /* 0x0000df00ff017b82 */ /* 0x000ff00000000800 */
[----:B------:R-:W0:Y:S01]  /*0010*/  LDC.64 R4, c[0x0][0x380] ;  /* 0x0000e000ff047b82 */ /* 0x000e220000000a00 */
[----:B------:R-:W0:Y:S02]  /*0020*/  LDCU UR4, c[0x0][0x388] ;  /* 0x00007100ff0477ac */ /* 0x000e240008000800 */
[----:B0-----:R-:W-:-:S04]  /*0030*/  FFMA R0, R4, UR4, R5 ;  /* 0x0000000404007c23 */ /* 0x001fc80008000005 */
[----:B------:R-:W-:-:S04]  /*0040*/  FFMA R0, R0, UR4, R5 ;  /* 0x0000000400007c23 */ /* 0x000fc80008000005 */
[----:B------:R-:W-:-:S04]  /*0050*/  FFMA R0, R0, UR4, R5 ;  /* 0x0000000400007c23 */ /* 0x000fc80008000005 */
[----:B------:R-:W-:-:S04]  /*0060*/  FFMA R0, R0, UR4, R5 ;  /* 0x0000000400007c23 */ /* 0x000fc80008000005 */
[----:B------:R-:W-:-:S04]  /*0070*/  FFMA R0, R0, UR4, R5 ;  /* 0x0000000400007c23 */ /* 0x000fc80008000005 */
[----:B------:R-:W-:-:S04]  /*0080*/  FFMA R0, R0, UR4, R5 ;  /* 0x0000000400007c23 */ /* 0x000fc80008000005 */
[----:B------:R-:W-:-:S04]  /*0090*/  FFMA R0, R0, UR4, R5 ;  /* 0x0000000400007c23 */ /* 0x000fc80008000005 */
[----:B------:R-:W-:-:S04]  /*00a0*/  FFMA R0, R0, UR4, R5 ;  /* 0x0000000400007c23 */ /* 0x000fc80008000005 */
[----:B------:R-:W-:-:S04]  /*00b0*/  FFMA R0, R0, UR4, R5 ;  /* 0x0000000400007c23 */ /* 0x000fc80008000005 */
[----:B------:R-:W-:-:S05]  /*00c0*/  FFMA R5, R0, UR4, R5 ;  /* 0x0000000400057c23 */ /* 0x000fca0008000005 */
[----:B------:R-:W-:-:S13]  /*00d0*/  FSETP.NEU.AND P0, PT, R5, RZ, PT ;  /* 0x000000ff0500720b */ /* 0x000fda0003f0d000 */
[----:B------:R-:W-:Y:S05]  /*00e0*/  @P0 EXIT ;  /* 0x000000000000094d */ /* 0x000fea0003800000 */
[----:B------:R-:W0:Y:S01]  /*00f0*/  S2R R7, SR_TID.X ;  /* 0x0000000000077919 */ /* 0x000e220000002100 */
[----:B------:R-:W0:Y:S01]  /*0100*/  LDC.64 R2, c[0x0][0x390] ;  /* 0x0000e400ff027b82 */ /* 0x000e220000000a00 */
[----:B------:R-:W1:Y:S01]  /*0110*/  LDCU.64 UR4, c[0x0][0x358] ;  /* 0x00006b00ff0477ac */ /* 0x000e620008000a00 */
[----:B0-----:R-:W-:-:S05]  /*0120*/  IMAD.WIDE R2, R7, 0x4, R2 ;  /* 0x0000000407027825 */ /* 0x001fca00078e0202 */
[----:B-1----:R-:W-:Y:S01]  /*0130*/  STG.E desc[UR4][R2.64], R5 ;  /* 0x0000000502007986 */ /* 0x002fe2000c101904 */
[----:B------:R-:W-:Y:S05]  /*0140*/  EXIT ;  /* 0x000000000000794d */ /* 0x000fea0003800000 */
.L_x_0:
[----:B------:R-:W-:-:S00]  /*0150*/  BRA `(.L_x_0) ;  /* 0xfffffffc00fc7947 */ /* 0x000fc0000383ffff */
[----:B------:R-:W-:-:S00]  /*0160*/  NOP ;  /* 0x0000000000007918 */ /* 0x000fc00000000000 */
        /* <DEDUP_REMOVED lines=9> */
.L_x_1:


//--------------------- .nv.shared.reserved.0     --------------------------
	.section	.nv.shared.reserved.0,"aw",@nobits
	.weak		__nv_reservedSMEM_offset_0_alias
	.size		__nv_reservedSMEM_offset_0_alias, 0, 64
	.other		__nv_reservedSMEM_offset_0_alias,@"STO_CUDA_RESERVED_SHARED STV_DEFAULT"
__nv_reservedSMEM_offset_0_alias:
	.zero		0
	.zero		64


//--------------------- .nv.constant0._Z19regbank_test_kernel6float4Pf --------------------------
	.section	.nv.constant0._Z19regbank_test_kernel6float4Pf,"a",@progbits
	.sectionflags	@""
	.align	4
.nv.constant0._Z19regbank_test_kernel6float4Pf:
	.zero		920


//--------------------- SYMBOLS --------------------------

	.type		.nv.reservedSmem.offset0,@object
	.size		.nv.reservedSmem.offset0,0x4
